	.headerflags	@"EF_CUDA_TEXMODE_UNIFIED EF_CUDA_64BIT_ADDRESS EF_CUDA_ACCELERATORS EF_CUDA_SM90 EF_CUDA_VIRTUAL_SM(EF_CUDA_SM90)"
	.elftype	@"ET_EXEC"


//--------------------- .nv.info                  --------------------------
	.section	.nv.info,"",@"SHT_CUDA_INFO"
	.align	4


	//----- nvinfo : EIATTR_REGCOUNT
	.align		4
        /*0000*/ 	.byte	0x04, 0x2f
        /*0002*/ 	.short	(.L_1 - .L_0)
	.align		4
.L_0:
        /*0004*/ 	.word	index@(triton_poi_fused__softmax_2)
        /*0008*/ 	.word	0x0000000e


	//----- nvinfo : EIATTR_MIN_STACK_SIZE
	.align		4
.L_1:
        /*000c*/ 	.byte	0x04, 0x12
        /*000e*/ 	.short	(.L_3 - .L_2)
	.align		4
.L_2:
        /*0010*/ 	.word	index@(triton_poi_fused__softmax_2)
        /*0014*/ 	.word	0x00000000


	//----- nvinfo : EIATTR_FRAME_SIZE
	.align		4
.L_3:
        /*0018*/ 	.byte	0x04, 0x11
        /*001a*/ 	.short	(.L_5 - .L_4)
	.align		4
.L_4:
        /*001c*/ 	.word	index@(triton_poi_fused__softmax_2)
        /*0020*/ 	.word	0x00000000


	//----- nvinfo : EIATTR_MIN_STACK_SIZE
	.align		4
.L_5:
        /*0024*/ 	.byte	0x04, 0x12
        /*0026*/ 	.short	(.L_7 - .L_6)
	.align		4
.L_6:
        /*0028*/ 	.word	index@(triton_poi_fused__softmax_2)
        /*002c*/ 	.word	0x00000000
.L_7:


//--------------------- .nv.info.triton_poi_fused__softmax_2 --------------------------
	.section	.nv.info.triton_poi_fused__softmax_2,"",@"SHT_CUDA_INFO"
	.sectionflags	@""
	.align	4


	//----- nvinfo : EIATTR_CUDA_API_VERSION
	.align		4
        /*0000*/ 	.byte	0x04, 0x37
        /*0002*/ 	.short	(.L_9 - .L_8)
.L_8:
        /*0004*/ 	.word	0x0000007c


	//----- nvinfo : EIATTR_KPARAM_INFO
	.align		4
.L_9:
        /*0008*/ 	.byte	0x04, 0x17
        /*000a*/ 	.short	(.L_11 - .L_10)
.L_10:
        /*000c*/ 	.word	0x00000000
        /*0010*/ 	.short	0x0003
        /*0012*/ 	.short	0x0018
        /*0014*/ 	.byte	0x00, 0xf0, 0x11, 0x00


	//----- nvinfo : EIATTR_KPARAM_INFO
	.align		4
.L_11:
        /*0018*/ 	.byte	0x04, 0x17
        /*001a*/ 	.short	(.L_13 - .L_12)
.L_12:
        /*001c*/ 	.word	0x00000000
        /*0020*/ 	.short	0x0002
        /*0022*/ 	.short	0x0010
        /*0024*/ 	.byte	0x00, 0xf4, 0x21, 0x00


	//----- nvinfo : EIATTR_KPARAM_INFO
	.align		4
.L_13:
        /*0028*/ 	.byte	0x04, 0x17
        /*002a*/ 	.short	(.L_15 - .L_14)
.L_14:
        /*002c*/ 	.word	0x00000000
        /*0030*/ 	.short	0x0001
        /*0032*/ 	.short	0x0008
        /*0034*/ 	.byte	0x00, 0xf4, 0x21, 0x00


	//----- nvinfo : EIATTR_KPARAM_INFO
	.align		4
.L_15:
        /*0038*/ 	.byte	0x04, 0x17
        /*003a*/ 	.short	(.L_17 - .L_16)
.L_16:
        /*003c*/ 	.word	0x00000000
        /*0040*/ 	.short	0x0000
        /*0042*/ 	.short	0x0000
        /*0044*/ 	.byte	0x00, 0xf4, 0x21, 0x00


	//----- nvinfo : EIATTR_SPARSE_MMA_MASK
	.align		4
.L_17:
        /*0048*/ 	.byte	0x03, 0x50
        /*004a*/ 	.short	0x0000


	//----- nvinfo : EIATTR_MAXREG_COUNT
	.align		4
        /*004c*/ 	.byte	0x03, 0x1b
        /*004e*/ 	.short	0x00ff


	//----- nvinfo : EIATTR_EXIT_INSTR_OFFSETS
	.align		4
        /*0050*/ 	.byte	0x04, 0x1c
        /*0052*/ 	.short	(.L_19 - .L_18)


	//   ....[0]....
.L_18:
        /*0054*/ 	.word	0x00000260


	//----- nvinfo : EIATTR_REQNTID
	.align		4
.L_19:
        /*0058*/ 	.byte	0x04, 0x10
        /*005a*/ 	.short	(.L_21 - .L_20)
.L_20:
        /*005c*/ 	.word	0x00000080
        /*0060*/ 	.word	0x00000001
        /*0064*/ 	.word	0x00000001


	//----- nvinfo : EIATTR_CBANK_PARAM_SIZE
	.align		4
.L_21:
        /*0068*/ 	.byte	0x03, 0x19
        /*006a*/ 	.short	0x001c


	//----- nvinfo : EIATTR_PARAM_CBANK
	.align		4
        /*006c*/ 	.byte	0x04, 0x0a
        /*006e*/ 	.short	(.L_23 - .L_22)
	.align		4
.L_22:
        /*0070*/ 	.word	index@(.nv.constant0.triton_poi_fused__softmax_2)
        /*0074*/ 	.short	0x0210
        /*0076*/ 	.short	0x001c


	//----- nvinfo : EIATTR_SW_WAR
	.align		4
.L_23:
        /*0078*/ 	.byte	0x04, 0x36
        /*007a*/ 	.short	(.L_25 - .L_24)
.L_24:
        /*007c*/ 	.word	0x00000008
.L_25:


//--------------------- .nv.callgraph             --------------------------
	.section	.nv.callgraph,"",@"SHT_CUDA_CALLGRAPH"
	.align	4
	.sectionentsize	8
	.align		4
        /*0000*/ 	.word	0x00000000
	.align		4
        /*0004*/ 	.word	0xffffffff
	.align		4
        /*0008*/ 	.word	0x00000000
	.align		4
        /*000c*/ 	.word	0xfffffffe
	.align		4
        /*0010*/ 	.word	0x00000000
	.align		4
        /*0014*/ 	.word	0xfffffffd
	.align		4
        /*0018*/ 	.word	0x00000000
	.align		4
        /*001c*/ 	.word	0xfffffffc


//--------------------- .text.triton_poi_fused__softmax_2 --------------------------
	.section	.text.triton_poi_fused__softmax_2,"ax",@progbits
	.align	128
        .global         triton_poi_fused__softmax_2
        .type           triton_poi_fused__softmax_2,@function
        .size           triton_poi_fused__softmax_2,(.L_x_1 - triton_poi_fused__softmax_2)
        .other          triton_poi_fused__softmax_2,@"STO_CUDA_ENTRY STV_DEFAULT"
triton_poi_fused__softmax_2:
.text.triton_poi_fused__softmax_2:
[----:B------:R-:W-:Y:S01]  /*0000*/  LDC R1, c[0x0][0x28] ;  /* 0x00000a00ff017b82 */ /* 0x000fe20000000800 */
[----:B------:R-:W1:Y:S07]  /*0010*/  S2R R0, SR_TID.X ;  /* 0x0000000000007919 */ /* 0x000e6e0000002100 */
[----:B------:R-:W2:Y:S01]  /*0020*/  LDC.64 R4, c[0x0][0x218] ;  /* 0x00008600ff047b82 */ /* 0x000ea20000000a00 */
[----:B------:R-:W-:Y:S01]  /*0030*/  ULDC.64 UR4, c[0x0][0x208] ;  /* 0x0000820000047ab9 */ /* 0x000fe20000000a00 */
[----:B------:R-:W3:Y:S06]  /*0040*/  S2R R9, SR_CTAID.X ;  /* 0x0000000000097919 */ /* 0x000eec0000002500 */
[----:B------:R-:W4:Y:S01]  /*0050*/  LDC.64 R2, c[0x0][0x210] ;  /* 0x00008400ff027b82 */ /* 0x000f220000000a00 */
[----:B-1----:R-:W-:-:S02]  /*0060*/  LOP3.LUT R0, R0, 0x7f, RZ, 0xc0, !PT ;  /* 0x0000007f00007812 */ /* 0x002fc400078ec0ff */
[----:B---3--:R-:W-:Y:S02]  /*0070*/  SHF.R.S32.HI R6, RZ, 0x18, R9 ;  /* 0x00000018ff067819 */ /* 0x008fe40000011409 */
[----:B------:R-:W-:Y:S02]  /*0080*/  LEA R9, R9, R0, 0x7 ;  /* 0x0000000009097211 */ /* 0x000fe400078e38ff */
[----:B------:R-:W-:-:S03]  /*0090*/  SGXT R0, R6, 0x1 ;  /* 0x000000010600781a */ /* 0x000fc60000000200 */
[----:B----4-:R-:W-:Y:S01]  /*00a0*/  IMAD.WIDE R2, R9, 0x4, R2 ;  /* 0x0000000409027825 */ /* 0x010fe200078e0202 */
[CC--:B------:R-:W-:Y:S02]  /*00b0*/  LEA.HI R6, R0.reuse, R9.reuse, RZ, 0x4 ;  /* 0x0000000900067211 */ /* 0x0c0fe400078f20ff */
[----:B------:R-:W-:Y:S02]  /*00c0*/  LEA.HI R0, R0, R9, RZ, 0xa ;  /* 0x0000000900007211 */ /* 0x000fe400078f50ff */
[----:B------:R-:W-:Y:S02]  /*00d0*/  LOP3.LUT R6, R6, 0xfffffff0, RZ, 0xc0, !PT ;  /* 0xfffffff006067812 */ /* 0x000fe400078ec0ff */
[----:B------:R-:W-:Y:S02]  /*00e0*/  SHF.R.S32.HI R11, RZ, 0xa, R0 ;  /* 0x0000000aff0b7819 */ /* 0x000fe40000011400 */
[----:B------:R-:W-:Y:S02]  /*00f0*/  IADD3 R0, R9, -R6, RZ ;  /* 0x8000000609007210 */ /* 0x000fe40007ffe0ff */
[----:B------:R-:W1:Y:S02]  /*0100*/  LDC.64 R6, c[0x0][0x220] ;  /* 0x00008800ff067b82 */ /* 0x000e640000000a00 */
[----:B------:R-:W-:-:S02]  /*0110*/  LEA R11, R11, R0, 0x4 ;  /* 0x000000000b0b7211 */ /* 0x000fc400078e20ff */
[----:B------:R-:W3:Y:S03]  /*0120*/  LDG.E R0, desc[UR4][R2.64] ;  /* 0x0000000402007981 */ /* 0x000ee6000c1e1900 */
[----:B--2---:R-:W-:-:S06]  /*0130*/  IMAD.WIDE R4, R11, 0x4, R4 ;  /* 0x000000040b047825 */ /* 0x004fcc00078e0204 */
[----:B------:R-:W3:Y:S01]  /*0140*/  LDG.E.EL R5, desc[UR4][R4.64] ;  /* 0x0000000404057981 */ /* 0x000ee2000c2e1900 */
[----:B-1----:R-:W-:-:S05]  /*0150*/  IMAD.WIDE R6, R11, 0x4, R6 ;  /* 0x000000040b067825 */ /* 0x002fca00078e0206 */
[----:B------:R-:W2:Y:S01]  /*0160*/  LDG.E.EL R8, desc[UR4][R6.64] ;  /* 0x0000000406087981 */ /* 0x000ea2000c2e1900 */
[----:B---3--:R-:W-:-:S04]  /*0170*/  FADD R0, R0, -R5 ;  /* 0x8000000500007221 */ /* 0x008fc80000000000 */
[----:B------:R-:W-:-:S05]  /*0180*/  FMUL R0, R0, 1.4426950216293334961 ;  /* 0x3fb8aa3b00007820 */ /* 0x000fca0000400000 */
[----:B------:R-:W-:Y:S02]  /*0190*/  FSETP.GEU.AND P1, PT, R0, -126, PT ;  /* 0xc2fc00000000780b */ /* 0x000fe40003f2e000 */
[C---:B--2---:R-:W-:Y:S02]  /*01a0*/  FSETP.GT.AND P0, PT, |R8|.reuse, 8.50705917302346158658e+37, PT ;  /* 0x7e8000000800780b */ /* 0x044fe40003f04200 */
[----:B------:R-:W-:-:S09]  /*01b0*/  FSETP.GEU.AND P2, PT, |R8|, 1.175494350822287508e-38, PT ;  /* 0x008000000800780b */ /* 0x000fd20003f4e200 */
[----:B------:R-:W-:-:S04]  /*01c0*/  @!P1 FMUL R0, R0, 0.5 ;  /* 0x3f00000000009820 */ /* 0x000fc80000400000 */
[----:B------:R-:W1:Y:S01]  /*01d0*/  MUFU.EX2 R9, R0 ;  /* 0x0000000000097308 */ /* 0x000e620000000800 */
[----:B------:R-:W-:-:S04]  /*01e0*/  @P0 FMUL R8, R8, 0.25 ;  /* 0x3e80000008080820 */ /* 0x000fc80000400000 */
[----:B------:R-:W-:-:S06]  /*01f0*/  @!P2 FMUL R8, R8, 16777216 ;  /* 0x4b8000000808a820 */ /* 0x000fcc0000400000 */
[----:B------:R-:W2:Y:S01]  /*0200*/  MUFU.RCP R8, R8 ;  /* 0x0000000800087308 */ /* 0x000ea20000001000 */
[----:B-1----:R-:W-:-:S04]  /*0210*/  @!P1 FMUL R9, R9, R9 ;  /* 0x0000000909099220 */ /* 0x002fc80000400000 */
[----:B------:R-:W-:-:S04]  /*0220*/  @P0 FMUL R9, R9, 0.25 ;  /* 0x3e80000009090820 */ /* 0x000fc80000400000 */
[----:B------:R-:W-:-:S04]  /*0230*/  @!P2 FMUL R9, R9, 16777216 ;  /* 0x4b8000000909a820 */ /* 0x000fc80000400000 */
[----:B--2---:R-:W-:-:S05]  /*0240*/  FMUL R9, R8, R9 ;  /* 0x0000000908097220 */ /* 0x004fca0000400000 */
[----:B------:R-:W-:Y:S01]  /*0250*/  STG.E desc[UR4][R2.64], R9 ;  /* 0x0000000902007986 */ /* 0x000fe2000c101904 */
[----:B------:R-:W-:Y:S05]  /*0260*/  EXIT ;  /* 0x000000000000794d */ /* 0x000fea0003800000 */
.L_x_0:
[----:B------:R-:W-:-:S00]  /*0270*/  BRA `(.L_x_0) ;  /* 0xfffffffc00fc7947 */ /* 0x000fc0000383ffff */
[----:B------:R-:W-:-:S00]  /*0280*/  NOP ;  /* 0x0000000000007918 */ /* 0x000fc00000000000 */
[----:B------:R-:W-:-:S00]  /*0290*/  NOP ;  /* 0x0000000000007918 */ /* 0x000fc00000000000 */
[----:B------:R-:W-:-:S00]  /*02a0*/  NOP ;  /* 0x0000000000007918 */ /* 0x000fc00000000000 */
[----:B------:R-:W-:-:S00]  /*02b0*/  NOP ;  /* 0x0000000000007918 */ /* 0x000fc00000000000 */
[----:B------:R-:W-:-:S00]  /*02c0*/  NOP ;  /* 0x0000000000007918 */ /* 0x000fc00000000000 */
[----:B------:R-:W-:-:S00]  /*02d0*/  NOP ;  /* 0x0000000000007918 */ /* 0x000fc00000000000 */
[----:B------:R-:W-:-:S00]  /*02e0*/  NOP ;  /* 0x0000000000007918 */ /* 0x000fc00000000000 */
[----:B------:R-:W-:-:S00]  /*02f0*/  NOP ;  /* 0x0000000000007918 */ /* 0x000fc00000000000 */
.L_x_1:


//--------------------- .nv.constant0.triton_poi_fused__softmax_2 --------------------------
	.section	.nv.constant0.triton_poi_fused__softmax_2,"a",@progbits
	.sectionflags	@""
	.align	4
.nv.constant0.triton_poi_fused__softmax_2:
	.zero		556
